	.headerflags	@"EF_CUDA_TEXMODE_UNIFIED EF_CUDA_64BIT_ADDRESS EF_CUDA_ACCELERATORS EF_CUDA_SM90 EF_CUDA_VIRTUAL_SM(EF_CUDA_SM90)"
	.elftype	@"ET_EXEC"


//--------------------- .nv.info                  --------------------------
	.section	.nv.info,"",@"SHT_CUDA_INFO"
	.align	4


	//----- nvinfo : EIATTR_REGCOUNT
	.align		4
        /*0000*/ 	.byte	0x04, 0x2f
        /*0002*/ 	.short	(.L_3 - .L_2)
	.align		4
.L_2:
        /*0004*/ 	.word	index@(triton_poi_fused__native_batch_norm_legit_no_training_add_relu_10)
        /*0008*/ 	.word	0x00000020


	//----- nvinfo : EIATTR_MIN_STACK_SIZE
	.align		4
.L_3:
        /*000c*/ 	.byte	0x04, 0x12
        /*000e*/ 	.short	(.L_5 - .L_4)
	.align		4
.L_4:
        /*0010*/ 	.word	index@(triton_poi_fused__native_batch_norm_legit_no_training_add_relu_10)
        /*0014*/ 	.word	0x00000000


	//----- nvinfo : EIATTR_FRAME_SIZE
	.align		4
.L_5:
        /*0018*/ 	.byte	0x04, 0x11
        /*001a*/ 	.short	(.L_7 - .L_6)
	.align		4
.L_6:
        /*001c*/ 	.word	index@(triton_poi_fused__native_batch_norm_legit_no_training_add_relu_10)
        /*0020*/ 	.word	0x00000000


	//----- nvinfo : EIATTR_MIN_STACK_SIZE
	.align		4
.L_7:
        /*0024*/ 	.byte	0x04, 0x12
        /*0026*/ 	.short	(.L_9 - .L_8)
	.align		4
.L_8:
        /*0028*/ 	.word	index@(triton_poi_fused__native_batch_norm_legit_no_training_add_relu_10)
        /*002c*/ 	.word	0x00000000
.L_9:


//--------------------- .nv.info.triton_poi_fused__native_batch_norm_legit_no_training_add_relu_10 --------------------------
	.section	.nv.info.triton_poi_fused__native_batch_norm_legit_no_training_add_relu_10,"",@"SHT_CUDA_INFO"
	.sectionflags	@""
	.align	4


	//----- nvinfo : EIATTR_CUDA_API_VERSION
	.align		4
        /*0000*/ 	.byte	0x04, 0x37
        /*0002*/ 	.short	(.L_11 - .L_10)
.L_10:
        /*0004*/ 	.word	0x0000007c


	//----- nvinfo : EIATTR_KPARAM_INFO
	.align		4
.L_11:
        /*0008*/ 	.byte	0x04, 0x17
        /*000a*/ 	.short	(.L_13 - .L_12)
.L_12:
        /*000c*/ 	.word	0x00000000
        /*0010*/ 	.short	0x0008
        /*0012*/ 	.short	0x003c
        /*0014*/ 	.byte	0x00, 0xf0, 0x11, 0x00


	//----- nvinfo : EIATTR_KPARAM_INFO
	.align		4
.L_13:
        /*0018*/ 	.byte	0x04, 0x17
        /*001a*/ 	.short	(.L_15 - .L_14)
.L_14:
        /*001c*/ 	.word	0x00000000
        /*0020*/ 	.short	0x0007
        /*0022*/ 	.short	0x0038
        /*0024*/ 	.byte	0x00, 0xf0, 0x11, 0x00


	//----- nvinfo : EIATTR_KPARAM_INFO
	.align		4
.L_15:
        /*0028*/ 	.byte	0x04, 0x17
        /*002a*/ 	.short	(.L_17 - .L_16)
.L_16:
        /*002c*/ 	.word	0x00000000
        /*0030*/ 	.short	0x0006
        /*0032*/ 	.short	0x0030
        /*0034*/ 	.byte	0x00, 0xf4, 0x21, 0x00


	//----- nvinfo : EIATTR_KPARAM_INFO
	.align		4
.L_17:
        /*0038*/ 	.byte	0x04, 0x17
        /*003a*/ 	.short	(.L_19 - .L_18)
.L_18:
        /*003c*/ 	.word	0x00000000
        /*0040*/ 	.short	0x0005
        /*0042*/ 	.short	0x0028
        /*0044*/ 	.byte	0x00, 0xf4, 0x21, 0x00


	//----- nvinfo : EIATTR_KPARAM_INFO
	.align		4
.L_19:
        /*0048*/ 	.byte	0x04, 0x17
        /*004a*/ 	.short	(.L_21 - .L_20)
.L_20:
        /*004c*/ 	.word	0x00000000
        /*0050*/ 	.short	0x0004
        /*0052*/ 	.short	0x0020
        /*0054*/ 	.byte	0x00, 0xf4, 0x21, 0x00


	//----- nvinfo : EIATTR_KPARAM_INFO
	.align		4
.L_21:
        /*0058*/ 	.byte	0x04, 0x17
        /*005a*/ 	.short	(.L_23 - .L_22)
.L_22:
        /*005c*/ 	.word	0x00000000
        /*0060*/ 	.short	0x0003
        /*0062*/ 	.short	0x0018
        /*0064*/ 	.byte	0x00, 0xf4, 0x21, 0x00


	//----- nvinfo : EIATTR_KPARAM_INFO
	.align		4
.L_23:
        /*0068*/ 	.byte	0x04, 0x17
        /*006a*/ 	.short	(.L_25 - .L_24)
.L_24:
        /*006c*/ 	.word	0x00000000
        /*0070*/ 	.short	0x0002
        /*0072*/ 	.short	0x0010
        /*0074*/ 	.byte	0x00, 0xf4, 0x21, 0x00


	//----- nvinfo : EIATTR_KPARAM_INFO
	.align		4
.L_25:
        /*0078*/ 	.byte	0x04, 0x17
        /*007a*/ 	.short	(.L_27 - .L_26)
.L_26:
        /*007c*/ 	.word	0x00000000
        /*0080*/ 	.short	0x0001
        /*0082*/ 	.short	0x0008
        /*0084*/ 	.byte	0x00, 0xf4, 0x21, 0x00


	//----- nvinfo : EIATTR_KPARAM_INFO
	.align		4
.L_27:
        /*0088*/ 	.byte	0x04, 0x17
        /*008a*/ 	.short	(.L_29 - .L_28)
.L_28:
        /*008c*/ 	.word	0x00000000
        /*0090*/ 	.short	0x0000
        /*0092*/ 	.short	0x0000
        /*0094*/ 	.byte	0x00, 0xf4, 0x21, 0x00


	//----- nvinfo : EIATTR_SPARSE_MMA_MASK
	.align		4
.L_29:
        /*0098*/ 	.byte	0x03, 0x50
        /*009a*/ 	.short	0x0000


	//----- nvinfo : EIATTR_MAXREG_COUNT
	.align		4
        /*009c*/ 	.byte	0x03, 0x1b
        /*009e*/ 	.short	0x00ff


	//----- nvinfo : EIATTR_EXIT_INSTR_OFFSETS
	.align		4
        /*00a0*/ 	.byte	0x04, 0x1c
        /*00a2*/ 	.short	(.L_31 - .L_30)


	//   ....[0]....
.L_30:
        /*00a4*/ 	.word	0x00000e10


	//   ....[1]....
        /*00a8*/ 	.word	0x00000eb0


	//----- nvinfo : EIATTR_REQNTID
	.align		4
.L_31:
        /*00ac*/ 	.byte	0x04, 0x10
        /*00ae*/ 	.short	(.L_33 - .L_32)
.L_32:
        /*00b0*/ 	.word	0x00000080
        /*00b4*/ 	.word	0x00000001
        /*00b8*/ 	.word	0x00000001


	//----- nvinfo : EIATTR_CBANK_PARAM_SIZE
	.align		4
.L_33:
        /*00bc*/ 	.byte	0x03, 0x19
        /*00be*/ 	.short	0x0040


	//----- nvinfo : EIATTR_PARAM_CBANK
	.align		4
        /*00c0*/ 	.byte	0x04, 0x0a
        /*00c2*/ 	.short	(.L_35 - .L_34)
	.align		4
.L_34:
        /*00c4*/ 	.word	index@(.nv.constant0.triton_poi_fused__native_batch_norm_legit_no_training_add_relu_10)
        /*00c8*/ 	.short	0x0210
        /*00ca*/ 	.short	0x0040


	//----- nvinfo : EIATTR_SW_WAR
	.align		4
.L_35:
        /*00cc*/ 	.byte	0x04, 0x36
        /*00ce*/ 	.short	(.L_37 - .L_36)
.L_36:
        /*00d0*/ 	.word	0x00000008
.L_37:


//--------------------- .nv.callgraph             --------------------------
	.section	.nv.callgraph,"",@"SHT_CUDA_CALLGRAPH"
	.align	4
	.sectionentsize	8
	.align		4
        /*0000*/ 	.word	0x00000000
	.align		4
        /*0004*/ 	.word	0xffffffff
	.align		4
        /*0008*/ 	.word	0x00000000
	.align		4
        /*000c*/ 	.word	0xfffffffe
	.align		4
        /*0010*/ 	.word	0x00000000
	.align		4
        /*0014*/ 	.word	0xfffffffd
	.align		4
        /*0018*/ 	.word	0x00000000
	.align		4
        /*001c*/ 	.word	0xfffffffc


//--------------------- .nv.constant4             --------------------------
	.section	.nv.constant4,"a",@progbits
	.align	8
	.align		8
.nv.constant4:
        /*0000*/ 	.dword	_$_str
	.align		8
        /*0008*/ 	.dword	_$_str_$_2


//--------------------- .text.triton_poi_fused__native_batch_norm_legit_no_training_add_relu_10 --------------------------
	.section	.text.triton_poi_fused__native_batch_norm_legit_no_training_add_relu_10,"ax",@progbits
	.sectionflags	@"SHF_BARRIERS=1"
	.align	128
        .global         triton_poi_fused__native_batch_norm_legit_no_training_add_relu_10
        .type           triton_poi_fused__native_batch_norm_legit_no_training_add_relu_10,@function
        .size           triton_poi_fused__native_batch_norm_legit_no_training_add_relu_10,(.L_x_1 - triton_poi_fused__native_batch_norm_legit_no_training_add_relu_10)
        .other          triton_poi_fused__native_batch_norm_legit_no_training_add_relu_10,@"STO_CUDA_ENTRY STV_DEFAULT"
triton_poi_fused__native_batch_norm_legit_no_training_add_relu_10:
.text.triton_poi_fused__native_batch_norm_legit_no_training_add_relu_10:
[----:B------:R-:W0:Y:S08]  /*0000*/  LDC R1, c[0x0][0x28] ;  /* 0x00000a00ff017b82 */ /* 0x000e300000000800 */
[----:B------:R-:W1:Y:S01]  /*0010*/  S2UR UR9, SR_CTAID.X ;  /* 0x00000000000979c3 */ /* 0x000e620000002500 */
[----:B------:R-:W-:Y:S01]  /*0020*/  ULDC.64 UR4, c[0x0][0x220] ;  /* 0x0000880000047ab9 */ /* 0x000fe20000000a00 */
[----:B------:R-:W2:Y:S01]  /*0030*/  S2R R0, SR_CTAID.Y ;  /* 0x0000000000007919 */ /* 0x000ea20000002600 */
[----:B------:R-:W-:Y:S01]  /*0040*/  ULDC.64 UR10, c[0x0][0x208] ;  /* 0x00008200000a7ab9 */ /* 0x000fe20000000a00 */
[----:B------:R-:W-:Y:S01]  /*0050*/  ULDC.64 UR6, c[0x0][0x228] ;  /* 0x00008a0000067ab9 */ /* 0x000fe20000000a00 */
[----:B------:R-:W3:Y:S03]  /*0060*/  S2R R2, SR_TID.X ;  /* 0x0000000000027919 */ /* 0x000ee60000002100 */
[----:B------:R-:W4:Y:S01]  /*0070*/  LDC.64 R16, c[0x0][0x210] ;  /* 0x00008400ff107b82 */ /* 0x000f220000000a00 */
[----:B------:R-:W-:-:S02]  /*0080*/  IMAD.MOV.U32 R22, RZ, RZ, RZ ;  /* 0x000000ffff167224 */ /* 0x000fc400078e00ff */
[----:B------:R-:W-:-:S05]  /*0090*/  IMAD.MOV.U32 R3, RZ, RZ, RZ ;  /* 0x000000ffff037224 */ /* 0x000fca00078e00ff */
[----:B------:R-:W5:Y:S01]  /*00a0*/  LDC.64 R14, c[0x0][0x238] ;  /* 0x00008e00ff0e7b82 */ /* 0x000f620000000a00 */
[----:B-1----:R-:W-:Y:S02]  /*00b0*/  UISETP.GE.AND UP0, UPT, UR9, 0x100, UPT ;  /* 0x000001000900788c */ /* 0x002fe4000bf06270 */
[----:B------:R-:W-:-:S04]  /*00c0*/  UIMAD.WIDE UR4, UR9, 0x4, UR4 ;  /* 0x00000004090478a5 */ /* 0x000fc8000f8e0204 */
[----:B------:R-:W-:Y:S02]  /*00d0*/  PLOP3.LUT P0, PT, PT, PT, UP0, 0x80, 0x0 ;  /* 0x000000000000781c */ /* 0x000fe40003f0f008 */
[----:B------:R-:W-:Y:S02]  /*00e0*/  IMAD.U32 R6, RZ, RZ, UR4 ;  /* 0x00000004ff067e24 */ /* 0x000fe4000f8e00ff */
[----:B------:R-:W-:Y:S01]  /*00f0*/  IMAD.U32 R7, RZ, RZ, UR5 ;  /* 0x00000005ff077e24 */ /* 0x000fe2000f8e00ff */
[----:B------:R-:W-:Y:S01]  /*0100*/  PLOP3.LUT P1, PT, PT, PT, UP0, 0x80, 0x0 ;  /* 0x000000000000781c */ /* 0x000fe20003f2f008 */
[----:B------:R-:W-:Y:S01]  /*0110*/  UIMAD.WIDE UR6, UR9, 0x4, UR6 ;  /* 0x00000004090678a5 */ /* 0x000fe2000f8e0206 */
[----:B--2---:R-:W-:Y:S01]  /*0120*/  IMAD.SHL.U32 R9, R0, 0x400, RZ ;  /* 0x0000040000097824 */ /* 0x004fe200078e00ff */
[----:B------:R-:W-:-:S05]  /*0130*/  ULDC.64 UR4, c[0x0][0x218] ;  /* 0x0000860000047ab9 */ /* 0x000fca0000000a00 */
[----:B------:R1:W2:Y:S01]  /*0140*/  @!P0 LDG.E.EL R11, desc[UR10][R6.64] ;  /* 0x0000000a060b8981 */ /* 0x0002a2000c2e1900 */
[----:B------:R-:W-:Y:S01]  /*0150*/  IMAD.U32 R24, RZ, RZ, UR6 ;  /* 0x00000006ff187e24 */ /* 0x000fe2000f8e00ff */
[----:B------:R-:W-:Y:S01]  /*0160*/  PLOP3.LUT P0, PT, PT, PT, UP0, 0x80, 0x0 ;  /* 0x000000000000781c */ /* 0x000fe20003f0f008 */
[----:B------:R-:W-:Y:S01]  /*0170*/  UIMAD.WIDE UR4, UR9, 0x4, UR4 ;  /* 0x00000004090478a5 */ /* 0x000fe2000f8e0204 */
[----:B------:R-:W-:Y:S02]  /*0180*/  MOV R25, UR7 ;  /* 0x0000000700197c02 */ /* 0x000fe40008000f00 */
[----:B---3--:R-:W-:Y:S02]  /*0190*/  LOP3.LUT R27, R9, 0x7f, R2, 0xf8, !PT ;  /* 0x0000007f091b7812 */ /* 0x008fe400078ef802 */
[----:B------:R-:W-:Y:S01]  /*01a0*/  PLOP3.LUT P2, PT, PT, PT, UP0, 0x80, 0x0 ;  /* 0x000000000000781c */ /* 0x000fe20003f4f008 */
[----:B------:R-:W3:Y:S01]  /*01b0*/  @!P1 LDG.E.EL R24, desc[UR10][R24.64] ;  /* 0x0000000a18189981 */ /* 0x000ee2000c2e1900 */
[----:B------:R-:W-:Y:S01]  /*01c0*/  LEA R27, R27, UR9, 0x8 ;  /* 0x000000091b1b7c11 */ /* 0x000fe2000f8e40ff */
[----:B------:R-:W-:Y:S01]  /*01d0*/  IMAD.U32 R5, RZ, RZ, UR5 ;  /* 0x00000005ff057e24 */ /* 0x000fe2000f8e00ff */
[----:B------:R-:W-:-:S02]  /*01e0*/  PLOP3.LUT P1, PT, PT, PT, UP0, 0x80, 0x0 ;  /* 0x000000000000781c */ /* 0x000fc40003f2f008 */
[----:B------:R-:W-:Y:S01]  /*01f0*/  MOV R4, UR4 ;  /* 0x0000000400047c02 */ /* 0x000fe20008000f00 */
[----:B------:R-:W-:Y:S01]  /*0200*/  VIADD R21, R27, 0x18000 ;  /* 0x000180001b157836 */ /* 0x000fe20000000000 */
[----:B------:R-:W-:Y:S01]  /*0210*/  IADD3 R13, R27, 0x10000, RZ ;  /* 0x000100001b0d7810 */ /* 0x000fe20007ffe0ff */
[----:B-1----:R-:W-:Y:S01]  /*0220*/  IMAD.MOV.U32 R7, RZ, RZ, RZ ;  /* 0x000000ffff077224 */ /* 0x002fe200078e00ff */
[----:B------:R-:W-:Y:S01]  /*0230*/  ULDC.64 UR4, c[0x0][0x230] ;  /* 0x00008c0000047ab9 */ /* 0x000fe20000000a00 */
[----:B------:R1:W3:Y:S01]  /*0240*/  @!P0 LDG.E.EL R23, desc[UR10][R4.64] ;  /* 0x0000000a04178981 */ /* 0x0002e2000c2e1900 */
[----:B------:R-:W-:Y:S01]  /*0250*/  PLOP3.LUT P0, PT, PT, PT, UP0, 0x80, 0x0 ;  /* 0x000000000000781c */ /* 0x000fe20003f0f008 */
[--C-:B----4-:R-:W-:Y:S01]  /*0260*/  IMAD.WIDE R12, R13, 0x4, R16.reuse ;  /* 0x000000040d0c7825 */ /* 0x110fe200078e0210 */
[----:B------:R-:W-:Y:S01]  /*0270*/  PLOP3.LUT P3, PT, PT, PT, UP0, 0x80, 0x0 ;  /* 0x000000000000781c */ /* 0x000fe20003f6f008 */
[----:B------:R-:W-:Y:S02]  /*0280*/  UIMAD.WIDE UR4, UR9, 0x4, UR4 ;  /* 0x00000004090478a5 */ /* 0x000fe4000f8e0204 */
[----:B------:R-:W-:Y:S01]  /*0290*/  IMAD.WIDE R20, R21, 0x4, R16 ;  /* 0x0000000415147825 */ /* 0x000fe200078e0210 */
[----:B------:R4:W3:Y:S01]  /*02a0*/  @!P1 LDG.E.EL R22, desc[UR10][R12.64] ;  /* 0x0000000a0c169981 */ /* 0x0008e2000c2e1900 */
[----:B------:R-:W-:-:S03]  /*02b0*/  PLOP3.LUT P1, PT, PT, PT, UP0, 0x80, 0x0 ;  /* 0x000000000000781c */ /* 0x000fc60003f2f008 */
[----:B------:R1:W3:Y:S01]  /*02c0*/  @!P2 LDG.E.EL R7, desc[UR10][R20.64] ;  /* 0x0000000a1407a981 */ /* 0x0002e2000c2e1900 */
[----:B------:R-:W-:Y:S01]  /*02d0*/  PLOP3.LUT P2, PT, PT, PT, UP0, 0x80, 0x0 ;  /* 0x000000000000781c */ /* 0x000fe20003f4f008 */
[----:B------:R-:W-:Y:S01]  /*02e0*/  IMAD.U32 R19, RZ, RZ, UR5 ;  /* 0x00000005ff137e24 */ /* 0x000fe2000f8e00ff */
[----:B------:R-:W-:Y:S01]  /*02f0*/  MOV R18, UR4 ;  /* 0x0000000400127c02 */ /* 0x000fe20008000f00 */
[----:B------:R-:W-:Y:S01]  /*0300*/  IMAD.WIDE R28, R27, 0x4, R16 ;  /* 0x000000041b1c7825 */ /* 0x000fe200078e0210 */
[----:B------:R-:W-:-:S03]  /*0310*/  IADD3 R6, R27, 0x20000, RZ ;  /* 0x000200001b067810 */ /* 0x000fc60007ffe0ff */
[C---:B------:R-:W-:Y:S01]  /*0320*/  VIADD R8, R27.reuse, 0x28000 ;  /* 0x000280001b087836 */ /* 0x040fe20000000000 */
[----:B------:R5:W3:Y:S01]  /*0330*/  @!P3 LDG.E.EL R25, desc[UR10][R18.64] ;  /* 0x0000000a1219b981 */ /* 0x000ae2000c2e1900 */
[----:B-1----:R-:W-:Y:S02]  /*0340*/  CS2R R4, SRZ ;  /* 0x0000000000047805 */ /* 0x002fe4000001ff00 */
[--C-:B----4-:R-:W-:Y:S01]  /*0350*/  IMAD.WIDE R12, R8, 0x4, R16.reuse ;  /* 0x00000004080c7825 */ /* 0x110fe200078e0210 */
[----:B------:R1:W4:Y:S01]  /*0360*/  @!P0 LDG.E.EL R3, desc[UR10][R28.64] ;  /* 0x0000000a1c038981 */ /* 0x000322000c2e1900 */
[----:B------:R-:W-:Y:S02]  /*0370*/  PLOP3.LUT P0, PT, PT, PT, UP0, 0x80, 0x0 ;  /* 0x000000000000781c */ /* 0x000fe40003f0f008 */
[----:B0-----:R-:W-:Y:S01]  /*0380*/  VIADD R21, R27, 0x30000 ;  /* 0x000300001b157836 */ /* 0x001fe20000000000 */
[----:B------:R0:W3:Y:S01]  /*0390*/  @!P2 LDG.E.EL R4, desc[UR10][R12.64] ;  /* 0x0000000a0c04a981 */ /* 0x0000e2000c2e1900 */
[----:B-----5:R-:W-:Y:S01]  /*03a0*/  IMAD.WIDE R18, R6, 0x4, R16 ;  /* 0x0000000406127825 */ /* 0x020fe200078e0210 */
[----:B-1----:R-:W-:-:S04]  /*03b0*/  IADD3 R29, R27, 0x8000, RZ ;  /* 0x000080001b1d7810 */ /* 0x002fc80007ffe0ff */
[----:B------:R1:W5:Y:S01]  /*03c0*/  @!P1 LDG.E.EL R5, desc[UR10][R18.64] ;  /* 0x0000000a12059981 */ /* 0x000362000c2e1900 */
[----:B------:R-:W-:Y:S01]  /*03d0*/  PLOP3.LUT P1, PT, PT, PT, UP0, 0x80, 0x0 ;  /* 0x000000000000781c */ /* 0x000fe20003f2f008 */
[--C-:B0-----:R-:W-:Y:S01]  /*03e0*/  IMAD.WIDE R12, R21, 0x4, R16.reuse ;  /* 0x00000004150c7825 */ /* 0x101fe200078e0210 */
[----:B------:R-:W-:Y:S02]  /*03f0*/  PLOP3.LUT P3, PT, PT, PT, UP0, 0x80, 0x0 ;  /* 0x000000000000781c */ /* 0x000fe40003f6f008 */
[----:B------:R-:W-:Y:S02]  /*0400*/  CS2R R20, SRZ ;  /* 0x0000000000147805 */ /* 0x000fe4000001ff00 */
[----:B------:R-:W-:Y:S01]  /*0410*/  LOP3.LUT R9, R9, 0x7f, R2, 0xf8, !PT ;  /* 0x0000007f09097812 */ /* 0x000fe200078ef802 */
[----:B-1----:R-:W-:-:S03]  /*0420*/  IMAD.WIDE R18, R29, 0x4, R16 ;  /* 0x000000041d127825 */ /* 0x002fc600078e0210 */
[----:B------:R-:W-:Y:S01]  /*0430*/  LEA R9, R9, UR9, 0x8 ;  /* 0x0000000909097c11 */ /* 0x000fe2000f8e40ff */
[----:B------:R-:W-:Y:S01]  /*0440*/  IMAD.MOV.U32 R8, RZ, RZ, RZ ;  /* 0x000000ffff087224 */ /* 0x000fe200078e00ff */
[----:B------:R0:W4:Y:S01]  /*0450*/  @!P0 LDG.E.EL R20, desc[UR10][R18.64] ;  /* 0x0000000a12148981 */ /* 0x000122000c2e1900 */
[----:B------:R-:W-:Y:S02]  /*0460*/  PLOP3.LUT P0, PT, PT, PT, UP0, 0x80, 0x0 ;  /* 0x000000000000781c */ /* 0x000fe40003f0f008 */
[----:B------:R-:W-:Y:S02]  /*0470*/  IADD3 R6, R9, 0x10000, RZ ;  /* 0x0001000009067810 */ /* 0x000fe40007ffe0ff */
[----:B------:R1:W5:Y:S01]  /*0480*/  @!P3 LDG.E.EL R8, desc[UR10][R12.64] ;  /* 0x0000000a0c08b981 */ /* 0x000362000c2e1900 */
[----:B0-----:R-:W-:Y:S01]  /*0490*/  IMAD.WIDE R18, R27, 0x4, R14 ;  /* 0x000000041b127825 */ /* 0x001fe200078e020e */
[----:B------:R-:W-:-:S04]  /*04a0*/  PLOP3.LUT P2, PT, PT, PT, UP0, 0x80, 0x0 ;  /* 0x000000000000781c */ /* 0x000fc80003f4f008 */
[----:B------:R0:W5:Y:S01]  /*04b0*/  @!P1 LDG.E.EL R21, desc[UR10][R18.64] ;  /* 0x0000000a12159981 */ /* 0x000162000c2e1900 */
[----:B------:R-:W-:Y:S02]  /*04c0*/  PLOP3.LUT P1, PT, PT, PT, UP0, 0x80, 0x0 ;  /* 0x000000000000781c */ /* 0x000fe40003f2f008 */
[----:B-1----:R-:W-:Y:S01]  /*04d0*/  CS2R R12, SRZ ;  /* 0x00000000000c7805 */ /* 0x002fe2000001ff00 */
[----:B------:R-:W-:Y:S02]  /*04e0*/  IMAD.MOV.U32 R10, RZ, RZ, RZ ;  /* 0x000000ffff0a7224 */ /* 0x000fe400078e00ff */
[----:B0-----:R-:W-:-:S04]  /*04f0*/  IMAD.WIDE R18, R6, 0x4, R14 ;  /* 0x0000000406127825 */ /* 0x001fc800078e020e */
[----:B------:R-:W-:Y:S01]  /*0500*/  VIADD R6, R9, 0x18000 ;  /* 0x0001800009067836 */ /* 0x000fe20000000000 */
[----:B------:R0:W5:Y:S01]  /*0510*/  @!P0 LDG.E.EL R13, desc[UR10][R18.64] ;  /* 0x0000000a120d8981 */ /* 0x000162000c2e1900 */
[----:B------:R-:W-:-:S05]  /*0520*/  IMAD.WIDE R28, R29, 0x4, R14 ;  /* 0x000000041d1c7825 */ /* 0x000fca00078e020e */
[----:B------:R1:W5:Y:S01]  /*0530*/  @!P2 LDG.E.EL R10, desc[UR10][R28.64] ;  /* 0x0000000a1c0aa981 */ /* 0x000362000c2e1900 */
[----:B0-----:R-:W-:-:S05]  /*0540*/  IMAD.WIDE R18, R6, 0x4, R14 ;  /* 0x0000000406127825 */ /* 0x001fca00078e020e */
[----:B------:R0:W5:Y:S01]  /*0550*/  @!P1 LDG.E.EL R12, desc[UR10][R18.64] ;  /* 0x0000000a120c9981 */ /* 0x000162000c2e1900 */
[----:B------:R-:W-:Y:S01]  /*0560*/  PLOP3.LUT P0, PT, PT, PT, UP0, 0x80, 0x0 ;  /* 0x000000000000781c */ /* 0x000fe20003f0f008 */
[----:B------:R-:W-:Y:S01]  /*0570*/  HFMA2.MMA R6, -RZ, RZ, 0, 0 ;  /* 0x00000000ff067435 */ /* 0x000fe200000001ff */
[----:B------:R-:W-:Y:S01]  /*0580*/  VIADD R27, R27, 0x38000 ;  /* 0x000380001b1b7836 */ /* 0x000fe20000000000 */
[----:B------:R-:W-:-:S03]  /*0590*/  PLOP3.LUT P1, PT, PT, PT, UP0, 0x80, 0x0 ;  /* 0x000000000000781c */ /* 0x000fc60003f2f008 */
[----:B-1----:R-:W-:-:S04]  /*05a0*/  IMAD.WIDE R28, R27, 0x4, R16 ;  /* 0x000000041b1c7825 */ /* 0x002fc800078e0210 */
[----:B------:R-:W-:Y:S02]  /*05b0*/  VIADD R17, R9, 0x20000 ;  /* 0x0002000009117836 */ /* 0x000fe40000000000 */
[----:B------:R-:W-:Y:S01]  /*05c0*/  IMAD.MOV.U32 R26, RZ, RZ, RZ ;  /* 0x000000ffff1a7224 */ /* 0x000fe200078e00ff */
[----:B------:R-:W5:Y:S01]  /*05d0*/  @!P0 LDG.E.EL R6, desc[UR10][R28.64] ;  /* 0x0000000a1c068981 */ /* 0x000f62000c2e1900 */
[----:B------:R-:W-:Y:S01]  /*05e0*/  PLOP3.LUT P0, PT, PT, PT, UP0, 0x80, 0x0 ;  /* 0x000000000000781c */ /* 0x000fe20003f0f008 */
[----:B------:R-:W-:Y:S01]  /*05f0*/  IMAD.WIDE R16, R17, 0x4, R14 ;  /* 0x0000000411107825 */ /* 0x000fe200078e020e */
[----:B0-----:R-:W-:-:S04]  /*0600*/  IADD3 R19, R9, 0x28000, RZ ;  /* 0x0002800009137810 */ /* 0x001fc80007ffe0ff */
[----:B------:R0:W5:Y:S01]  /*0610*/  @!P1 LDG.E.EL R26, desc[UR10][R16.64] ;  /* 0x0000000a101a9981 */ /* 0x000162000c2e1900 */
[----:B------:R-:W-:Y:S01]  /*0620*/  IMAD.WIDE R18, R19, 0x4, R14 ;  /* 0x0000000413127825 */ /* 0x000fe200078e020e */
[----:B------:R-:W-:Y:S02]  /*0630*/  PLOP3.LUT P1, PT, PT, PT, UP0, 0x80, 0x0 ;  /* 0x000000000000781c */ /* 0x000fe40003f2f008 */
[----:B0-----:R-:W-:Y:S01]  /*0640*/  CS2R R16, SRZ ;  /* 0x0000000000107805 */ /* 0x001fe2000001ff00 */
[----:B------:R-:W-:-:S05]  /*0650*/  VIADD R29, R9, 0x30000 ;  /* 0x00030000091d7836 */ /* 0x000fca0000000000 */
[----:B------:R-:W5:Y:S01]  /*0660*/  @!P0 LDG.E.EL R16, desc[UR10][R18.64] ;  /* 0x0000000a12108981 */ /* 0x000f62000c2e1900 */
[----:B------:R-:W-:Y:S01]  /*0670*/  PLOP3.LUT P0, PT, PT, PT, UP0, 0x80, 0x0 ;  /* 0x000000000000781c */ /* 0x000fe20003f0f008 */
[----:B------:R-:W-:Y:S02]  /*0680*/  IMAD.MOV.U32 R9, RZ, RZ, RZ ;  /* 0x000000ffff097224 */ /* 0x000fe400078e00ff */
[----:B------:R-:W-:-:S04]  /*0690*/  IMAD.WIDE R28, R29, 0x4, R14 ;  /* 0x000000041d1c7825 */ /* 0x000fc800078e020e */
[----:B------:R-:W-:-:S05]  /*06a0*/  IMAD.WIDE R14, R27, 0x4, R14 ;  /* 0x000000041b0e7825 */ /* 0x000fca00078e020e */
[----:B------:R0:W5:Y:S04]  /*06b0*/  @!P1 LDG.E.EL R17, desc[UR10][R14.64] ;  /* 0x0000000a0e119981 */ /* 0x000168000c2e1900 */
[----:B------:R-:W5:Y:S01]  /*06c0*/  @!P0 LDG.E.EL R9, desc[UR10][R28.64] ;  /* 0x0000000a1c098981 */ /* 0x000f62000c2e1900 */
[----:B------:R-:W-:Y:S01]  /*06d0*/  PLOP3.LUT P0, PT, PT, PT, UP0, 0x80, 0x0 ;  /* 0x000000000000781c */ /* 0x000fe20003f0f008 */
[----:B------:R-:W-:Y:S01]  /*06e0*/  UMOV UR4, URZ ;  /* 0x0000003f00047c82 */ /* 0x000fe20008000000 */
[----:B------:R-:W-:Y:S02]  /*06f0*/  PLOP3.LUT P2, PT, PT, PT, UP0, 0x80, 0x0 ;  /* 0x000000000000781c */ /* 0x000fe40003f4f008 */
[----:B------:R-:W-:Y:S01]  /*0700*/  PLOP3.LUT P3, PT, PT, PT, UP0, 0x80, 0x0 ;  /* 0x000000000000781c */ /* 0x000fe20003f6f008 */
[----:B0-----:R-:W-:Y:S01]  /*0710*/  IMAD.MOV.U32 R14, RZ, RZ, 0x3e800000 ;  /* 0x3e800000ff0e7424 */ /* 0x001fe200078e00ff */
[----:B------:R-:W-:Y:S01]  /*0720*/  PLOP3.LUT P4, PT, PT, PT, UP0, 0x80, 0x0 ;  /* 0x000000000000781c */ /* 0x000fe20003f8f008 */
[----:B------:R-:W-:Y:S01]  /*0730*/  UMOV UR5, URZ ;  /* 0x0000003f00057c82 */ /* 0x000fe20008000000 */
[----:B------:R-:W0:Y:S01]  /*0740*/  S2UR UR8, SR_CgaCtaId ;  /* 0x00000000000879c3 */ /* 0x000e220000008800 */
[----:B------:R-:W-:Y:S01]  /*0750*/  UMOV UR6, URZ ;  /* 0x0000003f00067c82 */ /* 0x000fe20008000000 */
[----:B------:R-:W-:-:S02]  /*0760*/  UMOV UR7, 0x400 ;  /* 0x0000040000077882 */ /* 0x000fc40000000000 */
[----:B0-----:R-:W-:Y:S01]  /*0770*/  UPRMT UR7, UR8, 0x654, UR7 ;  /* 0x0000065408077896 */ /* 0x001fe20008000007 */
[----:B--2---:R-:W-:-:S13]  /*0780*/  @!P0 R2UR UR4, R11 ;  /* 0x000000000b0482ca */ /* 0x004fda00000e0000 */
[----:B------:R-:W-:-:S05]  /*0790*/  MOV R11, UR4 ;  /* 0x00000004000b7c02 */ /* 0x000fca0008000f00 */
[----:B------:R-:W-:-:S04]  /*07a0*/  FADD R11, R11, 9.9999997473787516356e-06 ;  /* 0x3727c5ac0b0b7421 */ /* 0x000fc80000000000 */
[----:B------:R-:W0:Y:S02]  /*07b0*/  MUFU.SQRT R18, R11 ;  /* 0x0000000b00127308 */ /* 0x000e240000002000 */
[C---:B0-----:R-:W-:Y:S02]  /*07c0*/  FSETP.GT.AND P0, PT, R18.reuse, 8.50705917302346158658e+37, PT ;  /* 0x7e8000001200780b */ /* 0x041fe40003f04000 */
[----:B------:R-:W-:Y:S02]  /*07d0*/  FSETP.GEU.AND P1, PT, R18, 1.175494350822287508e-38, PT ;  /* 0x008000001200780b */ /* 0x000fe40003f2e000 */
[----:B------:R-:W-:-:S09]  /*07e0*/  FSEL R11, R14, 1, P0 ;  /* 0x3f8000000e0b7808 */ /* 0x000fd20000000000 */
[----:B------:R-:W-:-:S04]  /*07f0*/  @P0 FMUL R18, R18, 0.25 ;  /* 0x3e80000012120820 */ /* 0x000fc80000400000 */
[----:B------:R-:W-:Y:S01]  /*0800*/  @!P1 FMUL R18, R18, 16777216 ;  /* 0x4b80000012129820 */ /* 0x000fe20000400000 */
[----:B------:R-:W0:Y:S01]  /*0810*/  S2R R14, SR_TID.X ;  /* 0x00000000000e7919 */ /* 0x000e220000002100 */
[----:B------:R-:W-:Y:S01]  /*0820*/  UMOV UR4, URZ ;  /* 0x0000003f00047c82 */ /* 0x000fe20008000000 */
[----:B---3--:R-:W-:-:S03]  /*0830*/  @!P2 R2UR UR4, R23 ;  /* 0x000000001704a2ca */ /* 0x008fc600000e0000 */
[----:B------:R-:W1:Y:S01]  /*0840*/  MUFU.RCP R18, R18 ;  /* 0x0000001200127308 */ /* 0x000e620000001000 */
[----:B------:R-:W-:Y:S01]  /*0850*/  @!P3 R2UR UR5, R24 ;  /* 0x000000001805b2ca */ /* 0x000fe200000e0000 */
[----:B------:R-:W-:Y:S01]  /*0860*/  @!P1 FMUL R11, R11, 16777216 ;  /* 0x4b8000000b0b9820 */ /* 0x000fe20000400000 */
[----:B------:R-:W-:-:S07]  /*0870*/  @!P4 R2UR UR6, R25 ;  /* 0x000000001906c2ca */ /* 0x000fce00000e0000 */
[----:B----4-:R-:W-:Y:S01]  /*0880*/  FADD R24, R20, -UR4 ;  /* 0x8000000414187e21 */ /* 0x010fe20008000000 */
[----:B------:R-:W-:Y:S01]  /*0890*/  FADD R20, R7, -UR4 ;  /* 0x8000000407147e21 */ /* 0x000fe20008000000 */
[----:B------:R-:W-:Y:S01]  /*08a0*/  FADD R22, R22, -UR4 ;  /* 0x8000000416167e21 */ /* 0x000fe20008000000 */
[----:B-1----:R-:W-:Y:S01]  /*08b0*/  FMUL R11, R18, R11 ;  /* 0x0000000b120b7220 */ /* 0x002fe20000400000 */
[----:B------:R-:W-:Y:S01]  /*08c0*/  FADD R18, R3, -UR4 ;  /* 0x8000000403127e21 */ /* 0x000fe20008000000 */
[----:B------:R-:W-:Y:S01]  /*08d0*/  MOV R15, UR5 ;  /* 0x00000005000f7c02 */ /* 0x000fe20008000f00 */
[----:B------:R-:W-:Y:S02]  /*08e0*/  IMAD.U32 R3, RZ, RZ, UR5 ;  /* 0x00000005ff037e24 */ /* 0x000fe4000f8e00ff */
[C---:B------:R-:W-:Y:S01]  /*08f0*/  FMUL R24, R11.reuse, R24 ;  /* 0x000000180b187220 */ /* 0x040fe20000400000 */
[----:B------:R-:W-:Y:S01]  /*0900*/  FMUL R18, R11, R18 ;  /* 0x000000120b127220 */ /* 0x000fe20000400000 */
[----:B------:R-:W-:-:S02]  /*0910*/  IMAD.U32 R7, RZ, RZ, UR5 ;  /* 0x00000005ff077e24 */ /* 0x000fc4000f8e00ff */
[C---:B------:R-:W-:Y:S01]  /*0920*/  FMUL R20, R11.reuse, R20 ;  /* 0x000000140b147220 */ /* 0x040fe20000400000 */
[----:B------:R-:W-:Y:S01]  /*0930*/  FMUL R22, R11, R22 ;  /* 0x000000160b167220 */ /* 0x000fe20000400000 */
[----:B------:R-:W-:Y:S01]  /*0940*/  FFMA R18, R18, R3, UR6 ;  /* 0x0000000612127e23 */ /* 0x000fe20008000003 */
[----:B------:R-:W-:Y:S01]  /*0950*/  FFMA R7, R24, R7, UR6 ;  /* 0x0000000618077e23 */ /* 0x000fe20008000007 */
[----:B------:R-:W-:Y:S01]  /*0960*/  FFMA R15, R20, R15, UR6 ;  /* 0x00000006140f7e23 */ /* 0x000fe2000800000f */
[----:B------:R-:W-:Y:S02]  /*0970*/  FFMA R22, R22, R3, UR6 ;  /* 0x0000000616167e23 */ /* 0x000fe40008000003 */
[C---:B-----5:R-:W-:Y:S01]  /*0980*/  FSETP.GEU.AND P3, PT, R18.reuse, -R21, PT ;  /* 0x800000151200720b */ /* 0x060fe20003f6e000 */
[----:B------:R-:W-:Y:S01]  /*0990*/  FADD R18, R18, R21 ;  /* 0x0000001512127221 */ /* 0x000fe20000000000 */
[----:B0-----:R-:W-:Y:S02]  /*09a0*/  LOP3.LUT R14, R14, 0x7f, RZ, 0xc0, !PT ;  /* 0x0000007f0e0e7812 */ /* 0x001fe400078ec0ff */
[C---:B------:R-:W-:Y:S01]  /*09b0*/  FSETP.GEU.AND P1, PT, R22.reuse, -R13, PT ;  /* 0x8000000d1600720b */ /* 0x040fe20003f2e000 */
[----:B------:R-:W-:Y:S01]  /*09c0*/  FADD R13, R22, R13 ;  /* 0x0000000d160d7221 */ /* 0x000fe20000000000 */
[C---:B------:R-:W-:Y:S01]  /*09d0*/  FSETP.GEU.AND P2, PT, R7.reuse, -R10, PT ;  /* 0x8000000a0700720b */ /* 0x040fe20003f4e000 */
[----:B------:R-:W-:Y:S01]  /*09e0*/  FADD R7, R7, R10 ;  /* 0x0000000a07077221 */ /* 0x000fe20000000000 */
[----:B------:R-:W-:-:S02]  /*09f0*/  FSEL R19, R18, RZ, P3 ;  /* 0x000000ff12137208 */ /* 0x000fc40001800000 */
[C---:B------:R-:W-:Y:S01]  /*0a00*/  FSETP.GEU.AND P0, PT, R15.reuse, -R12, PT ;  /* 0x8000000c0f00720b */ /* 0x040fe20003f0e000 */
[----:B------:R-:W-:Y:S01]  /*0a10*/  FADD R15, R15, R12 ;  /* 0x0000000c0f0f7221 */ /* 0x000fe20000000000 */
[----:B------:R-:W-:Y:S02]  /*0a20*/  LEA R12, R14, UR7, 0x2 ;  /* 0x000000070e0c7c11 */ /* 0x000fe4000f8e10ff */
[----:B------:R-:W-:Y:S02]  /*0a30*/  FSEL R7, R7, RZ, P2 ;  /* 0x000000ff07077208 */ /* 0x000fe40001000000 */
[----:B------:R-:W-:Y:S02]  /*0a40*/  FSEL R21, R13, RZ, P1 ;  /* 0x000000ff0d157208 */ /* 0x000fe40000800000 */
[----:B------:R-:W-:Y:S01]  /*0a50*/  FSEL R15, R15, RZ, P0 ;  /* 0x000000ff0f0f7208 */ /* 0x000fe20000000000 */
[----:B------:R0:W-:Y:S04]  /*0a60*/  STS [R12], R19 ;  /* 0x000000130c007388 */ /* 0x0001e80000000800 */
[----:B------:R-:W-:Y:S04]  /*0a70*/  STS [R12+0x200], R7 ;  /* 0x000200070c007388 */ /* 0x000fe80000000800 */
[----:B------:R-:W-:Y:S04]  /*0a80*/  STS [R12+0x400], R21 ;  /* 0x000400150c007388 */ /* 0x000fe80000000800 */
[----:B------:R1:W-:Y:S01]  /*0a90*/  STS [R12+0x600], R15 ;  /* 0x0006000f0c007388 */ /* 0x0003e20000000800 */
[----:B------:R-:W-:-:S02]  /*0aa0*/  IMAD.SHL.U32 R2, R2, 0x4, RZ ;  /* 0x0000000402027824 */ /* 0x000fc400078e00ff */
[----:B------:R-:W-:Y:S01]  /*0ab0*/  FADD R20, R5, -UR4 ;  /* 0x8000000405147e21 */ /* 0x000fe20008000000 */
[----:B------:R-:W-:Y:S02]  /*0ac0*/  SHF.L.U32 R3, R0, 0xa, RZ ;  /* 0x0000000a00037819 */ /* 0x000fe400000006ff */
[----:B------:R-:W-:Y:S01]  /*0ad0*/  LOP3.LUT R2, R2, 0x1fc, RZ, 0xc0, !PT ;  /* 0x000001fc02027812 */ /* 0x000fe200078ec0ff */
[----:B------:R-:W-:Y:S02]  /*0ae0*/  IMAD.U32 R23, RZ, RZ, UR5 ;  /* 0x00000005ff177e24 */ /* 0x000fe4000f8e00ff */
[C---:B------:R-:W-:Y:S01]  /*0af0*/  FMUL R20, R11.reuse, R20 ;  /* 0x000000140b147220 */ /* 0x040fe20000400000 */
[----:B------:R-:W-:Y:S01]  /*0b00*/  LEA R13, R2, UR7, 0x2 ;  /* 0x00000007020d7c11 */ /* 0x000fe2000f8e10ff */
[----:B------:R-:W-:Y:S01]  /*0b10*/  FADD R8, R8, -UR4 ;  /* 0x8000000408087e21 */ /* 0x000fe20008000000 */
[----:B------:R-:W-:Y:S01]  /*0b20*/  LOP3.LUT R10, R2, R3, RZ, 0xfc, !PT ;  /* 0x00000003020a7212 */ /* 0x000fe200078efcff */
[----:B------:R-:W-:Y:S01]  /*0b30*/  FADD R18, R4, -UR4 ;  /* 0x8000000404127e21 */ /* 0x000fe20008000000 */
[----:B------:R-:W-:Y:S01]  /*0b40*/  FADD R2, R6, -UR4 ;  /* 0x8000000406027e21 */ /* 0x000fe20008000000 */
[----:B------:R-:W-:Y:S01]  /*0b50*/  BAR.SYNC.DEFER_BLOCKING 0x0 ;  /* 0x0000000000007b1d */ /* 0x000fe20000010000 */
[----:B0-----:R-:W-:Y:S01]  /*0b60*/  FFMA R19, R20, R23, UR6 ;  /* 0x0000000614137e23 */ /* 0x001fe20008000017 */
[C---:B------:R-:W-:Y:S01]  /*0b70*/  FMUL R18, R11.reuse, R18 ;  /* 0x000000120b127220 */ /* 0x040fe20000400000 */
[C---:B-1----:R-:W-:Y:S01]  /*0b80*/  FMUL R15, R11.reuse, R8 ;  /* 0x000000080b0f7220 */ /* 0x042fe20000400000 */
[----:B------:R-:W-:Y:S01]  /*0b90*/  MOV R20, UR5 ;  /* 0x0000000500147c02 */ /* 0x000fe20008000f00 */
[----:B------:R-:W-:Y:S01]  /*0ba0*/  FMUL R11, R11, R2 ;  /* 0x000000020b0b7220 */ /* 0x000fe20000400000 */
[----:B------:R-:W-:Y:S01]  /*0bb0*/  IMAD.U32 R21, RZ, RZ, UR5 ;  /* 0x00000005ff157e24 */ /* 0x000fe2000f8e00ff */
[----:B------:R-:W-:-:S02]  /*0bc0*/  MOV R22, UR5 ;  /* 0x0000000500167c02 */ /* 0x000fc40008000f00 */
[----:B------:R-:W-:Y:S01]  /*0bd0*/  SHF.R.S32.HI R3, RZ, 0x1f, R10 ;  /* 0x0000001fff037819 */ /* 0x000fe2000001140a */
[----:B------:R-:W-:Y:S01]  /*0be0*/  FFMA R20, R11, R20, UR6 ;  /* 0x000000060b147e23 */ /* 0x000fe20008000014 */
[----:B------:R-:W-:Y:S01]  /*0bf0*/  FFMA R11, R18, R21, UR6 ;  /* 0x00000006120b7e23 */ /* 0x000fe20008000015 */
[----:B------:R-:W-:Y:S01]  /*0c00*/  FFMA R18, R15, R22, UR6 ;  /* 0x000000060f127e23 */ /* 0x000fe20008000016 */
[----:B------:R-:W-:Y:S01]  /*0c10*/  LEA.HI R14, R3, R10, RZ, 0x8 ;  /* 0x0000000a030e7211 */ /* 0x000fe200078f40ff */
[----:B------:R-:W0:Y:S01]  /*0c20*/  LDS.128 R4, [R13] ;  /* 0x000000000d047984 */ /* 0x000e220000000c00 */
[C---:B------:R-:W-:Y:S01]  /*0c30*/  FSETP.GEU.AND P3, PT, R19.reuse, -R26, PT ;  /* 0x8000001a1300720b */ /* 0x040fe20003f6e000 */
[----:B------:R-:W-:Y:S01]  /*0c40*/  FADD R19, R19, R26 ;  /* 0x0000001a13137221 */ /* 0x000fe20000000000 */
[C---:B------:R-:W-:Y:S01]  /*0c50*/  FSETP.GEU.AND P2, PT, R11.reuse, -R16, PT ;  /* 0x800000100b00720b */ /* 0x040fe20003f4e000 */
[----:B------:R-:W-:Y:S01]  /*0c60*/  FADD R11, R11, R16 ;  /* 0x000000100b0b7221 */ /* 0x000fe20000000000 */
[C---:B------:R-:W-:Y:S01]  /*0c70*/  FSETP.GEU.AND P1, PT, R18.reuse, -R9, PT ;  /* 0x800000091200720b */ /* 0x040fe20003f2e000 */
[----:B------:R-:W-:Y:S01]  /*0c80*/  FADD R9, R18, R9 ;  /* 0x0000000912097221 */ /* 0x000fe20000000000 */
[C---:B------:R-:W-:Y:S01]  /*0c90*/  FSETP.GEU.AND P0, PT, R20.reuse, -R17, PT ;  /* 0x800000111400720b */ /* 0x040fe20003f0e000 */
[----:B------:R-:W-:Y:S01]  /*0ca0*/  FADD R17, R20, R17 ;  /* 0x0000001114117221 */ /* 0x000fe20000000000 */
[----:B------:R-:W-:-:S02]  /*0cb0*/  LOP3.LUT R3, R14, 0xffffff00, RZ, 0xc0, !PT ;  /* 0xffffff000e037812 */ /* 0x000fc400078ec0ff */
[----:B------:R-:W-:Y:S01]  /*0cc0*/  FSEL R19, R19, RZ, P3 ;  /* 0x000000ff13137208 */ /* 0x000fe20001800000 */
[----:B------:R-:W-:Y:S01]  /*0cd0*/  BAR.SYNC.DEFER_BLOCKING 0x0 ;  /* 0x0000000000007b1d */ /* 0x000fe20000010000 */
[----:B------:R-:W-:Y:S01]  /*0ce0*/  FSEL R11, R11, RZ, P2 ;  /* 0x000000ff0b0b7208 */ /* 0x000fe20001000000 */
[----:B------:R-:W-:Y:S01]  /*0cf0*/  IMAD.IADD R8, R10, 0x1, -R3 ;  /* 0x000000010a087824 */ /* 0x000fe200078e0a03 */
[----:B------:R-:W-:Y:S02]  /*0d00*/  FSEL R9, R9, RZ, P1 ;  /* 0x000000ff09097208 */ /* 0x000fe40000800000 */
[----:B------:R-:W-:-:S03]  /*0d10*/  FSEL R17, R17, RZ, P0 ;  /* 0x000000ff11117208 */ /* 0x000fc60000000000 */
[----:B------:R-:W1:Y:S01]  /*0d20*/  LDC.64 R2, c[0x0][0x240] ;  /* 0x00009000ff027b82 */ /* 0x000e620000000a00 */
[----:B------:R-:W-:Y:S01]  /*0d30*/  SHF.L.U32 R14, R14, 0x8, RZ ;  /* 0x000000080e0e7819 */ /* 0x000fe200000006ff */
[----:B------:R-:W-:Y:S01]  /*0d40*/  IMAD.U32 R23, RZ, RZ, UR9 ;  /* 0x00000009ff177e24 */ /* 0x000fe2000f8e00ff */
[----:B------:R-:W-:Y:S02]  /*0d50*/  PLOP3.LUT P4, PT, PT, PT, UP0, 0x80, 0x0 ;  /* 0x000000000000781c */ /* 0x000fe40003f8f008 */
[----:B------:R-:W-:Y:S01]  /*0d60*/  LOP3.LUT R15, R14, 0xffff0000, RZ, 0xc0, !PT ;  /* 0xffff00000e0f7812 */ /* 0x000fe200078ec0ff */
[----:B------:R-:W-:Y:S01]  /*0d70*/  IMAD R8, R23, 0x100, R8 ;  /* 0x0000010017087824 */ /* 0x000fe200078e0208 */
[----:B------:R2:W-:Y:S04]  /*0d80*/  STS [R12], R19 ;  /* 0x000000130c007388 */ /* 0x0005e80000000800 */
[----:B------:R2:W-:Y:S04]  /*0d90*/  STS [R12+0x200], R11 ;  /* 0x0002000b0c007388 */ /* 0x0005e80000000800 */
[----:B------:R2:W-:Y:S04]  /*0da0*/  STS [R12+0x400], R9 ;  /* 0x000400090c007388 */ /* 0x0005e80000000800 */
[----:B------:R2:W-:Y:S01]  /*0db0*/  STS [R12+0x600], R17 ;  /* 0x000600110c007388 */ /* 0x0005e20000000800 */
[----:B------:R-:W-:Y:S01]  /*0dc0*/  BAR.SYNC.DEFER_BLOCKING 0x0 ;  /* 0x0000000000007b1d */ /* 0x000fe20000010000 */
[----:B------:R-:W-:Y:S01]  /*0dd0*/  PLOP3.LUT P5, PT, PT, PT, UP0, 0x40, 0x0 ;  /* 0x000000000000781c */ /* 0x000fe20003fae808 */
[----:B------:R-:W-:-:S04]  /*0de0*/  IMAD.IADD R15, R8, 0x1, R15 ;  /* 0x00000001080f7824 */ /* 0x000fc800078e020f */
[----:B-1----:R-:W-:-:S05]  /*0df0*/  IMAD.WIDE R14, R15, 0x4, R2 ;  /* 0x000000040f0e7825 */ /* 0x002fca00078e0202 */
[----:B0-----:R2:W-:Y:S03]  /*0e00*/  @!P4 STG.E.128 desc[UR10][R14.64], R4 ;  /* 0x000000040e00c986 */ /* 0x0015e6000c101d0a */
[----:B------:R-:W-:Y:S05]  /*0e10*/  @!P5 EXIT ;  /* 0x000000000000d94d */ /* 0x000fea0003800000 */
[----:B--2---:R-:W0:Y:S01]  /*0e20*/  LDS.128 R4, [R13] ;  /* 0x000000000d047984 */ /* 0x004e220000000c00 */
[----:B------:R-:W-:-:S04]  /*0e30*/  SHF.R.S32.HI R9, RZ, 0x15, R0 ;  /* 0x00000015ff097819 */ /* 0x000fc80000011400 */
[----:B------:R-:W-:-:S04]  /*0e40*/  SGXT R9, R9, 0x1 ;  /* 0x000000010909781a */ /* 0x000fc80000000200 */
[----:B------:R-:W-:-:S04]  /*0e50*/  LEA.HI R9, R9, R10, RZ, 0x8 ;  /* 0x0000000a09097211 */ /* 0x000fc800078f40ff */
[----:B------:R-:W-:-:S04]  /*0e60*/  LEA R9, R9, 0x20000, 0x8 ;  /* 0x0002000009097811 */ /* 0x000fc800078e40ff */
[----:B------:R-:W-:-:S04]  /*0e70*/  LOP3.LUT R9, R9, 0xffff0000, RZ, 0xc0, !PT ;  /* 0xffff000009097812 */ /* 0x000fc800078ec0ff */
[----:B------:R-:W-:-:S05]  /*0e80*/  IADD3 R9, R8, R9, RZ ;  /* 0x0000000908097210 */ /* 0x000fca0007ffe0ff */
[----:B------:R-:W-:-:S05]  /*0e90*/  IMAD.WIDE R2, R9, 0x4, R2 ;  /* 0x0000000409027825 */ /* 0x000fca00078e0202 */
[----:B0-----:R-:W-:Y:S01]  /*0ea0*/  STG.E.128 desc[UR10][R2.64], R4 ;  /* 0x0000000402007986 */ /* 0x001fe2000c101d0a */
[----:B------:R-:W-:Y:S05]  /*0eb0*/  EXIT ;  /* 0x000000000000794d */ /* 0x000fea0003800000 */
.L_x_0:
[----:B------:R-:W-:-:S00]  /*0ec0*/  BRA `(.L_x_0) ;  /* 0xfffffffc00fc7947 */ /* 0x000fc0000383ffff */
[----:B------:R-:W-:-:S00]  /*0ed0*/  NOP ;  /* 0x0000000000007918 */ /* 0x000fc00000000000 */
        /* <DEDUP_REMOVED lines=10> */
.L_x_1:


//--------------------- .nv.global.init           --------------------------
	.section	.nv.global.init,"aw",@progbits
.nv.global.init:
	.type		_$_str,@object
	.size		_$_str,(_$_str_$_2 - _$_str)
_$_str:
        /*0000*/ 	.byte	0x5f, 0x5f, 0x43, 0x55, 0x44, 0x41, 0x5f, 0x46, 0x54, 0x5a, 0x00
	.type		_$_str_$_2,@object
	.size		_$_str_$_2,(.L_1 - _$_str_$_2)
_$_str_$_2:
        /*000b*/ 	.byte	0x5f, 0x5f, 0x43, 0x55, 0x44, 0x41, 0x5f, 0x50, 0x52, 0x45, 0x43, 0x5f, 0x53, 0x51, 0x52, 0x54
        /*001b*/ 	.byte	0x00
.L_1:


//--------------------- .nv.shared.triton_poi_fused__native_batch_norm_legit_no_training_add_relu_10 --------------------------
	.section	.nv.shared.triton_poi_fused__native_batch_norm_legit_no_training_add_relu_10,"aw",@nobits
	.sectionflags	@""
	.align	16
	.zero		1024


//--------------------- .nv.constant0.triton_poi_fused__native_batch_norm_legit_no_training_add_relu_10 --------------------------
	.section	.nv.constant0.triton_poi_fused__native_batch_norm_legit_no_training_add_relu_10,"a",@progbits
	.sectionflags	@""
	.align	4
.nv.constant0.triton_poi_fused__native_batch_norm_legit_no_training_add_relu_10:
	.zero		592
